//
// Generated by NVIDIA NVVM Compiler
//
// Compiler Build ID: CL-36424714
// Cuda compilation tools, release 13.0, V13.0.88
// Based on NVVM 20.0.0
//

.version 9.0
.target sm_100
.address_size 64

	// .globl	_Z10DotProductPiS_S_
.global .align 4 .b8 precalc_xorwow_matrix[102400];
.global .align 4 .b8 precalc_xorwow_offset_matrix[102400];
.global .align 4 .b8 mrg32k3aM1[2304];
.global .align 4 .b8 mrg32k3aM2[2304];
.global .align 4 .b8 mrg32k3aM1SubSeq[2016];
.global .align 4 .b8 mrg32k3aM2SubSeq[2016];
.global .align 4 .b8 mrg32k3aM1Seq[2304];
.global .align 4 .b8 mrg32k3aM2Seq[2304];
.const .align 8 .b8 __cr_lgamma_table[72];

.visible .entry _Z10DotProductPiS_S_(
	.param .u64 .ptr .align 1 _Z10DotProductPiS_S__param_0,
	.param .u64 .ptr .align 1 _Z10DotProductPiS_S__param_1,
	.param .u64 .ptr .align 1 _Z10DotProductPiS_S__param_2
)
{
	.reg .pred 	%p<2>;
	.reg .b32 	%r<9>;
	.reg .b64 	%rd<10>;

	ld.param.u64 	%rd1, [_Z10DotProductPiS_S__param_0];
	ld.param.u64 	%rd2, [_Z10DotProductPiS_S__param_1];
	ld.param.u64 	%rd3, [_Z10DotProductPiS_S__param_2];
	mov.u32 	%r2, %ctaid.x;
	mov.u32 	%r3, %ntid.x;
	mov.u32 	%r4, %tid.x;
	mad.lo.s32 	%r1, %r2, %r3, %r4;
	setp.gt.s32 	%p1, %r1, 49;
	@%p1 bra 	$L__BB0_2;
	cvta.to.global.u64 	%rd4, %rd1;
	cvta.to.global.u64 	%rd5, %rd2;
	cvta.to.global.u64 	%rd6, %rd3;
	mul.wide.s32 	%rd7, %r1, 4;
	add.s64 	%rd8, %rd4, %rd7;
	ld.global.u32 	%r5, [%rd8];
	add.s64 	%rd9, %rd5, %rd7;
	ld.global.u32 	%r6, [%rd9];
	mul.lo.s32 	%r7, %r6, %r5;
	atom.global.add.u32 	%r8, [%rd6], %r7;
$L__BB0_2:
	ret;

}


// ===== COMPILED SASS (sm_100) =====

	.target	sm_100

	.elftype	@"ET_EXEC"


//--------------------- .note.nv.tkinfo           --------------------------
	.section	.note.nv.tkinfo,"",@"SHT_NOTE"
	.sectionflags	@"SHF_NOTE_NV_TKINFO"
	.tkinfo
        /*0018*/ 	.word	0x00000002
        /*0030*/ 	.string	""
        /*0030*/ 	.string	"ptxas"
        /*0030*/ 	.string	"Cuda compilation tools, release 13.0, V13.0.88"
        /*0030*/ 	.string	"Build cuda_13.0.r13.0/compiler.36424714_0"
        /*0030*/ 	.string	"-arch sm_100 -m 64 "



//--------------------- .note.nv.cuinfo           --------------------------
	.section	.note.nv.cuinfo,"",@"SHT_NOTE"
	.sectionflags	@"SHF_NOTE_NV_CUINFO"
        /*0018*/ 	.short	0x0002
        /*001a*/ 	.short	0x0064
        /*001c*/ 	.short	0x0082
	.zero		2


//--------------------- .nv.info                  --------------------------
	.section	.nv.info,"",@"SHT_CUDA_INFO"
	.align	4


	//----- nvinfo : EIATTR_REGCOUNT
	.align		4
        /*0000*/ 	.byte	0x04, 0x2f
        /*0002*/ 	.short	(.L_10 - .L_9)
	.align		4
.L_9:
        /*0004*/ 	.word	index@(_Z10DotProductPiS_S_)
        /*0008*/ 	.word	0x0000000c


	//----- nvinfo : EIATTR_FRAME_SIZE
	.align		4
.L_10:
        /*000c*/ 	.byte	0x04, 0x11
        /*000e*/ 	.short	(.L_12 - .L_11)
	.align		4
.L_11:
        /*0010*/ 	.word	index@(_Z10DotProductPiS_S_)
        /*0014*/ 	.word	0x00000000


	//----- nvinfo : EIATTR_MIN_STACK_SIZE
	.align		4
.L_12:
        /*0018*/ 	.byte	0x04, 0x12
        /*001a*/ 	.short	(.L_14 - .L_13)
	.align		4
.L_13:
        /*001c*/ 	.word	index@(_Z10DotProductPiS_S_)
        /*0020*/ 	.word	0x00000000
.L_14:


//--------------------- .nv.compat                --------------------------
	.section	.nv.compat,"",@"SHT_CUDA_COMPAT_INFO"
	.align	4
        /*0000*/ 	.byte	0x02, 0x09, 0x00, 0x00, 0x02, 0x02, 0x01, 0x00, 0x02, 0x05, 0x05, 0x00, 0x03, 0x07, 0x01, 0x01
        /*0010*/ 	.byte	0x02, 0x03, 0x00, 0x00, 0x02, 0x06, 0x01, 0x00, 0x04, 0x0b, 0x08, 0x00, 0x09, 0x00, 0x00, 0x00
        /*0020*/ 	.byte	0x00, 0x00, 0x00, 0x00


//--------------------- .nv.info._Z10DotProductPiS_S_ --------------------------
	.section	.nv.info._Z10DotProductPiS_S_,"",@"SHT_CUDA_INFO"
	.sectionflags	@""
	.align	4


	//----- nvinfo : EIATTR_CUDA_API_VERSION
	.align		4
        /*0000*/ 	.byte	0x04, 0x37
        /*0002*/ 	.short	(.L_16 - .L_15)
.L_15:
        /*0004*/ 	.word	0x00000082


	//----- nvinfo : EIATTR_KPARAM_INFO
	.align		4
.L_16:
        /*0008*/ 	.byte	0x04, 0x17
        /*000a*/ 	.short	(.L_18 - .L_17)
.L_17:
        /*000c*/ 	.word	0x00000000
        /*0010*/ 	.short	0x0002
        /*0012*/ 	.short	0x0010
        /*0014*/ 	.byte	0x00, 0xf5, 0x21, 0x00


	//----- nvinfo : EIATTR_KPARAM_INFO
	.align		4
.L_18:
        /*0018*/ 	.byte	0x04, 0x17
        /*001a*/ 	.short	(.L_20 - .L_19)
.L_19:
        /*001c*/ 	.word	0x00000000
        /*0020*/ 	.short	0x0001
        /*0022*/ 	.short	0x0008
        /*0024*/ 	.byte	0x00, 0xf5, 0x21, 0x00


	//----- nvinfo : EIATTR_KPARAM_INFO
	.align		4
.L_20:
        /*0028*/ 	.byte	0x04, 0x17
        /*002a*/ 	.short	(.L_22 - .L_21)
.L_21:
        /*002c*/ 	.word	0x00000000
        /*0030*/ 	.short	0x0000
        /*0032*/ 	.short	0x0000
        /*0034*/ 	.byte	0x00, 0xf5, 0x21, 0x00


	//----- nvinfo : EIATTR_SPARSE_MMA_MASK
	.align		4
.L_22:
        /*0038*/ 	.byte	0x03, 0x50
        /*003a*/ 	.short	0x0000


	//----- nvinfo : EIATTR_MAXREG_COUNT
	.align		4
        /*003c*/ 	.byte	0x03, 0x1b
        /*003e*/ 	.short	0x00ff


	//----- nvinfo : EIATTR_MERCURY_ISA_VERSION
	.align		4
        /*0040*/ 	.byte	0x03, 0x5f
        /*0042*/ 	.short	0x0101


	//----- nvinfo : EIATTR_INT_WARP_WIDE_INSTR_OFFSETS
	.align		4
        /*0044*/ 	.byte	0x04, 0x31
        /*0046*/ 	.short	(.L_24 - .L_23)


	//   ....[0]....
.L_23:
        /*0048*/ 	.word	0x00000100


	//   ....[1]....
        /*004c*/ 	.word	0x00000140


	//----- nvinfo : EIATTR_VRC_CTA_INIT_COUNT
	.align		4
.L_24:
        /*0050*/ 	.byte	0x02, 0x4a
	.zero		1
	.zero		1


	//----- nvinfo : EIATTR_EXIT_INSTR_OFFSETS
	.align		4
        /*0054*/ 	.byte	0x04, 0x1c
        /*0056*/ 	.short	(.L_26 - .L_25)


	//   ....[0]....
.L_25:
        /*0058*/ 	.word	0x00000060


	//   ....[1]....
        /*005c*/ 	.word	0x00000170


	//----- nvinfo : EIATTR_CBANK_PARAM_SIZE
	.align		4
.L_26:
        /*0060*/ 	.byte	0x03, 0x19
        /*0062*/ 	.short	0x0018


	//----- nvinfo : EIATTR_PARAM_CBANK
	.align		4
        /*0064*/ 	.byte	0x04, 0x0a
        /*0066*/ 	.short	(.L_28 - .L_27)
	.align		4
.L_27:
        /*0068*/ 	.word	index@(.nv.constant0._Z10DotProductPiS_S_)
        /*006c*/ 	.short	0x0380
        /*006e*/ 	.short	0x0018


	//----- nvinfo : EIATTR_SW_WAR
	.align		4
.L_28:
        /*0070*/ 	.byte	0x04, 0x36
        /*0072*/ 	.short	(.L_30 - .L_29)
.L_29:
        /*0074*/ 	.word	0x00000008
.L_30:


//--------------------- .nv.callgraph             --------------------------
	.section	.nv.callgraph,"",@"SHT_CUDA_CALLGRAPH"
	.align	4
	.sectionentsize	8
	.align		4
        /*0000*/ 	.word	0x00000000
	.align		4
        /*0004*/ 	.word	0xffffffff
	.align		4
        /*0008*/ 	.word	0x00000000
	.align		4
        /*000c*/ 	.word	0xfffffffe
	.align		4
        /*0010*/ 	.word	0x00000000
	.align		4
        /*0014*/ 	.word	0xfffffffd
	.align		4
        /*0018*/ 	.word	0x00000000
	.align		4
        /*001c*/ 	.word	0xfffffffc


//--------------------- .nv.constant4             --------------------------
	.section	.nv.constant4,"a",@progbits
	.align	8
	.align		8
.nv.constant4:
        /*0000*/ 	.dword	precalc_xorwow_matrix
	.align		8
        /*0008*/ 	.dword	precalc_xorwow_offset_matrix
	.align		8
        /*0010*/ 	.dword	mrg32k3aM1
	.align		8
        /*0018*/ 	.dword	mrg32k3aM2
	.align		8
        /*0020*/ 	.dword	mrg32k3aM1SubSeq
	.align		8
        /*0028*/ 	.dword	mrg32k3aM2SubSeq
	.align		8
        /*0030*/ 	.dword	mrg32k3aM1Seq
	.align		8
        /*0038*/ 	.dword	mrg32k3aM2Seq


//--------------------- .nv.constant3             --------------------------
	.section	.nv.constant3,"a",@progbits
	.align	8
.nv.constant3:
	.type		__cr_lgamma_table,@object
	.size		__cr_lgamma_table,(.L_8 - __cr_lgamma_table)
__cr_lgamma_table:
        /*0000*/ 	.byte	0x00, 0x00, 0x00, 0x00, 0x00, 0x00, 0x00, 0x00, 0x00, 0x00, 0x00, 0x00, 0x00, 0x00, 0x00, 0x00
        /*0010*/ 	.byte	0xef, 0x39, 0xfa, 0xfe, 0x42, 0x2e, 0xe6, 0x3f, 0x02, 0x20, 0x2a, 0xfa, 0x0b, 0xab, 0xfc, 0x3f
        /*0020*/ 	.byte	0xf9, 0x2c, 0x92, 0x7c, 0xa7, 0x6c, 0x09, 0x40, 0xc9, 0x79, 0x44, 0x3c, 0x64, 0x26, 0x13, 0x40
        /*0030*/ 	.byte	0xca, 0x01, 0xcf, 0x3a, 0x27, 0x51, 0x1a, 0x40, 0x30, 0xcc, 0x2d, 0xf3, 0xe1, 0x0c, 0x21, 0x40
        /*0040*/ 	.byte	0x0d, 0xb7, 0xfc, 0x82, 0x8e, 0x35, 0x25, 0x40
.L_8:


//--------------------- .text._Z10DotProductPiS_S_ --------------------------
	.section	.text._Z10DotProductPiS_S_,"ax",@progbits
	.align	128
        .global         _Z10DotProductPiS_S_
        .type           _Z10DotProductPiS_S_,@function
        .size           _Z10DotProductPiS_S_,(.L_x_1 - _Z10DotProductPiS_S_)
        .other          _Z10DotProductPiS_S_,@"STO_CUDA_ENTRY STV_DEFAULT"
_Z10DotProductPiS_S_:
.text._Z10DotProductPiS_S_:
[----:B------:R-:W-:Y:S01]  /*0000*/  LDC R1, c[0x0][0x37c] ;  /* 0x0000df00ff017b82 */ /* 0x000fe20000000800 */
[----:B------:R-:W0:Y:S07]  /*0010*/  S2R R0, SR_TID.X ;  /* 0x0000000000007919 */ /* 0x000e2e0000002100 */
[----:B------:R-:W0:Y:S08]  /*0020*/  S2UR UR4, SR_CTAID.X ;  /* 0x00000000000479c3 */ /* 0x000e300000002500 */
[----:B------:R-:W0:Y:S02]  /*0030*/  LDC R7, c[0x0][0x360] ;  /* 0x0000d800ff077b82 */ /* 0x000e240000000800 */
[----:B0-----:R-:W-:-:S05]  /*0040*/  IMAD R7, R7, UR4, R0 ;  /* 0x0000000407077c24 */ /* 0x001fca000f8e0200 */
[----:B------:R-:W-:-:S13]  /*0050*/  ISETP.GT.AND P0, PT, R7, 0x31, PT ;  /* 0x000000310700780c */ /* 0x000fda0003f04270 */
[----:B------:R-:W-:Y:S05]  /*0060*/  @P0 EXIT ;  /* 0x000000000000094d */ /* 0x000fea0003800000 */
[----:B------:R-:W0:Y:S01]  /*0070*/  LDC.64 R2, c[0x0][0x380] ;  /* 0x0000e000ff027b82 */ /* 0x000e220000000a00 */
[----:B------:R-:W1:Y:S07]  /*0080*/  LDCU.64 UR6, c[0x0][0x358] ;  /* 0x00006b00ff0677ac */ /* 0x000e6e0008000a00 */
[----:B------:R-:W2:Y:S01]  /*0090*/  LDC.64 R4, c[0x0][0x388] ;  /* 0x0000e200ff047b82 */ /* 0x000ea20000000a00 */
[----:B0-----:R-:W-:-:S06]  /*00a0*/  IMAD.WIDE R2, R7, 0x4, R2 ;  /* 0x0000000407027825 */ /* 0x001fcc00078e0202 */
[----:B-1----:R-:W3:Y:S01]  /*00b0*/  LDG.E R2, desc[UR6][R2.64] ;  /* 0x0000000602027981 */ /* 0x002ee2000c1e1900 */
[----:B--2---:R-:W-:-:S06]  /*00c0*/  IMAD.WIDE R4, R7, 0x4, R4 ;  /* 0x0000000407047825 */ /* 0x004fcc00078e0204 */
[----:B------:R-:W3:Y:S01]  /*00d0*/  LDG.E R5, desc[UR6][R4.64] ;  /* 0x0000000604057981 */ /* 0x000ee2000c1e1900 */
[----:B------:R-:W0:Y:S01]  /*00e0*/  S2R R8, SR_LANEID ;  /* 0x0000000000087919 */ /* 0x000e220000000000 */
[----:B------:R-:W1:Y:S01]  /*00f0*/  LDC.64 R6, c[0x0][0x390] ;  /* 0x0000e400ff067b82 */ /* 0x000e620000000a00 */
[----:B------:R-:W-:Y:S02]  /*0100*/  VOTEU.ANY UR4, UPT, PT ;  /* 0x0000000000047886 */ /* 0x000fe400038e0100 */
[----:B------:R-:W-:-:S06]  /*0110*/  UFLO.U32 UR4, UR4 ;  /* 0x00000004000472bd */ /* 0x000fcc00080e0000 */
[----:B0-----:R-:W-:Y:S01]  /*0120*/  ISETP.EQ.U32.AND P0, PT, R8, UR4, PT ;  /* 0x0000000408007c0c */ /* 0x001fe2000bf02070 */
[----:B---3--:R-:W-:-:S04]  /*0130*/  IMAD R0, R2, R5, RZ ;  /* 0x0000000502007224 */ /* 0x008fc800078e02ff */
[----:B------:R-:W0:Y:S02]  /*0140*/  REDUX.SUM UR5, R0 ;  /* 0x00000000000573c4 */ /* 0x000e24000000c000 */
[----:B0-----:R-:W-:-:S06]  /*0150*/  MOV R9, UR5 ;  /* 0x0000000500097c02 */ /* 0x001fcc0008000f00 */
[----:B-1----:R-:W-:Y:S01]  /*0160*/  @P0 REDG.E.ADD.STRONG.GPU desc[UR6][R6.64], R9 ;  /* 0x000000090600098e */ /* 0x002fe2000c12e106 */
[----:B------:R-:W-:Y:S05]  /*0170*/  EXIT ;  /* 0x000000000000794d */ /* 0x000fea0003800000 */
.L_x_0:
[----:B------:R-:W-:-:S00]  /*0180*/  BRA `(.L_x_0) ;  /* 0xfffffffc00fc7947 */ /* 0x000fc0000383ffff */
[----:B------:R-:W-:-:S00]  /*0190*/  NOP ;  /* 0x0000000000007918 */ /* 0x000fc00000000000 */
        /* <DEDUP_REMOVED lines=14> */
.L_x_1:


//--------------------- .nv.global.init           --------------------------
	.section	.nv.global.init,"aw",@progbits
	.align	4
.nv.global.init:
	.type		mrg32k3aM1SubSeq,@object
	.size		mrg32k3aM1SubSeq,(mrg32k3aM2SubSeq - mrg32k3aM1SubSeq)
mrg32k3aM1SubSeq:
        /*0000*/ 	.byte	0x0b, 0xcc, 0xee, 0x04, 0x73, 0x29, 0x8b, 0x6f, 0xf6, 0x53, 0x03, 0xf6, 0x23, 0xf6, 0xea, 0xda
        /* <DEDUP_REMOVED lines=125> */
	.type		mrg32k3aM2SubSeq,@object
	.size		mrg32k3aM2SubSeq,(mrg32k3aM1 - mrg32k3aM2SubSeq)
mrg32k3aM2SubSeq:
        /* <DEDUP_REMOVED lines=126> */
	.type		mrg32k3aM1,@object
	.size		mrg32k3aM1,(mrg32k3aM1Seq - mrg32k3aM1)
mrg32k3aM1:
        /* <DEDUP_REMOVED lines=144> */
	.type		mrg32k3aM1Seq,@object
	.size		mrg32k3aM1Seq,(mrg32k3aM2 - mrg32k3aM1Seq)
mrg32k3aM1Seq:
        /* <DEDUP_REMOVED lines=144> */
	.type		mrg32k3aM2,@object
	.size		mrg32k3aM2,(mrg32k3aM2Seq - mrg32k3aM2)
mrg32k3aM2:
        /* <DEDUP_REMOVED lines=144> */
	.type		mrg32k3aM2Seq,@object
	.size		mrg32k3aM2Seq,(precalc_xorwow_matrix - mrg32k3aM2Seq)
mrg32k3aM2Seq:
        /* <DEDUP_REMOVED lines=144> */
	.type		precalc_xorwow_matrix,@object
	.size		precalc_xorwow_matrix,(precalc_xorwow_offset_matrix - precalc_xorwow_matrix)
precalc_xorwow_matrix:
        /* <DEDUP_REMOVED lines=6400> */
	.type		precalc_xorwow_offset_matrix,@object
	.size		precalc_xorwow_offset_matrix,(.L_1 - precalc_xorwow_offset_matrix)
precalc_xorwow_offset_matrix:
        /* <DEDUP_REMOVED lines=6400> */
.L_1:


//--------------------- .nv.shared.reserved.0     --------------------------
	.section	.nv.shared.reserved.0,"aw",@nobits
	.weak		__nv_reservedSMEM_offset_0_alias
	.size		__nv_reservedSMEM_offset_0_alias, 0, 64
	.other		__nv_reservedSMEM_offset_0_alias,@"STO_CUDA_RESERVED_SHARED STV_DEFAULT"
__nv_reservedSMEM_offset_0_alias:
	.zero		0
	.zero		64


//--------------------- .nv.constant0._Z10DotProductPiS_S_ --------------------------
	.section	.nv.constant0._Z10DotProductPiS_S_,"a",@progbits
	.sectionflags	@""
	.align	4
.nv.constant0._Z10DotProductPiS_S_:
	.zero		920


//--------------------- SYMBOLS --------------------------

	.type		.nv.reservedSmem.offset0,@object
	.size		.nv.reservedSmem.offset0,0x4
